//
// Generated by NVIDIA NVVM Compiler
//
// Compiler Build ID: CL-36424714
// Cuda compilation tools, release 13.0, V13.0.88
// Based on NVVM 20.0.0
//

.version 9.0
.target sm_100
.address_size 64

	// .globl	k_clamp_pars_4_f

.visible .entry k_clamp_pars_4_f(
	.param .u64 .ptr .align 1 k_clamp_pars_4_f_param_0,
	.param .u64 .ptr .align 1 k_clamp_pars_4_f_param_1,
	.param .u64 .ptr .align 1 k_clamp_pars_4_f_param_2,
	.param .u64 .ptr .align 1 k_clamp_pars_4_f_param_3,
	.param .u32 k_clamp_pars_4_f_param_4
)
{
	.reg .pred 	%p<11>;
	.reg .b16 	%rs<2>;
	.reg .b32 	%r<6>;
	.reg .b32 	%f<13>;
	.reg .b64 	%rd<25>;

	ld.param.u64 	%rd12, [k_clamp_pars_4_f_param_0];
	ld.param.u64 	%rd13, [k_clamp_pars_4_f_param_1];
	ld.param.u64 	%rd14, [k_clamp_pars_4_f_param_2];
	ld.param.u64 	%rd15, [k_clamp_pars_4_f_param_3];
	ld.param.u32 	%r2, [k_clamp_pars_4_f_param_4];
	mov.u32 	%r3, %ntid.x;
	mov.u32 	%r4, %ctaid.x;
	mov.u32 	%r5, %tid.x;
	mad.lo.s32 	%r1, %r3, %r4, %r5;
	setp.ge.s32 	%p1, %r1, %r2;
	@%p1 bra 	$L__BB0_18;
	cvta.to.global.u64 	%rd16, %rd14;
	cvt.s64.s32 	%rd17, %r1;
	add.s64 	%rd18, %rd16, %rd17;
	ld.global.u8 	%rs1, [%rd18];
	setp.eq.s16 	%p2, %rs1, 0;
	@%p2 bra 	$L__BB0_18;
	cvta.to.global.u64 	%rd19, %rd15;
	mul.wide.s32 	%rd20, %r1, 4;
	add.s64 	%rd1, %rd19, %rd20;
	ld.global.f32 	%f1, [%rd1];
	cvta.to.global.u64 	%rd21, %rd13;
	add.s64 	%rd2, %rd21, %rd20;
	ld.global.f32 	%f2, [%rd2];
	cvta.to.global.u64 	%rd22, %rd12;
	add.s64 	%rd3, %rd22, %rd20;
	ld.global.f32 	%f3, [%rd3];
	setp.leu.f32 	%p3, %f1, %f2;
	@%p3 bra 	$L__BB0_4;
	st.global.f32 	[%rd1], %f2;
	bra.uni 	$L__BB0_6;
$L__BB0_4:
	setp.geu.f32 	%p4, %f1, %f3;
	@%p4 bra 	$L__BB0_6;
	st.global.f32 	[%rd1], %f3;
$L__BB0_6:
	mul.wide.s32 	%rd4, %r2, 4;
	add.s64 	%rd5, %rd1, %rd4;
	ld.global.f32 	%f4, [%rd5];
	add.s64 	%rd6, %rd2, %rd4;
	ld.global.f32 	%f5, [%rd6];
	add.s64 	%rd7, %rd3, %rd4;
	ld.global.f32 	%f6, [%rd7];
	setp.gt.f32 	%p5, %f4, %f5;
	@%p5 bra 	$L__BB0_9;
	setp.geu.f32 	%p6, %f4, %f6;
	@%p6 bra 	$L__BB0_10;
	st.global.f32 	[%rd5], %f6;
	bra.uni 	$L__BB0_10;
$L__BB0_9:
	st.global.f32 	[%rd5], %f5;
$L__BB0_10:
	add.s64 	%rd8, %rd5, %rd4;
	ld.global.f32 	%f7, [%rd8];
	add.s64 	%rd9, %rd6, %rd4;
	ld.global.f32 	%f8, [%rd9];
	add.s64 	%rd10, %rd7, %rd4;
	ld.global.f32 	%f9, [%rd10];
	setp.gt.f32 	%p7, %f7, %f8;
	@%p7 bra 	$L__BB0_13;
	setp.geu.f32 	%p8, %f7, %f9;
	@%p8 bra 	$L__BB0_14;
	st.global.f32 	[%rd8], %f9;
	bra.uni 	$L__BB0_14;
$L__BB0_13:
	st.global.f32 	[%rd8], %f8;
$L__BB0_14:
	add.s64 	%rd11, %rd8, %rd4;
	ld.global.f32 	%f10, [%rd11];
	add.s64 	%rd23, %rd9, %rd4;
	ld.global.f32 	%f11, [%rd23];
	add.s64 	%rd24, %rd10, %rd4;
	ld.global.f32 	%f12, [%rd24];
	setp.gt.f32 	%p9, %f10, %f11;
	@%p9 bra 	$L__BB0_17;
	setp.geu.f32 	%p10, %f10, %f12;
	@%p10 bra 	$L__BB0_18;
	st.global.f32 	[%rd11], %f12;
	bra.uni 	$L__BB0_18;
$L__BB0_17:
	st.global.f32 	[%rd11], %f11;
$L__BB0_18:
	ret;

}


// ===== COMPILED SASS (sm_100) =====

	.target	sm_100

	.elftype	@"ET_EXEC"


//--------------------- .note.nv.tkinfo           --------------------------
	.section	.note.nv.tkinfo,"",@"SHT_NOTE"
	.sectionflags	@"SHF_NOTE_NV_TKINFO"
	.tkinfo
        /*0018*/ 	.word	0x00000002
        /*0030*/ 	.string	""
        /*0030*/ 	.string	"ptxas"
        /*0030*/ 	.string	"Cuda compilation tools, release 13.0, V13.0.88"
        /*0030*/ 	.string	"Build cuda_13.0.r13.0/compiler.36424714_0"
        /*0030*/ 	.string	"-arch sm_100 -m 64 "



//--------------------- .note.nv.cuinfo           --------------------------
	.section	.note.nv.cuinfo,"",@"SHT_NOTE"
	.sectionflags	@"SHF_NOTE_NV_CUINFO"
        /*0018*/ 	.short	0x0002
        /*001a*/ 	.short	0x0064
        /*001c*/ 	.short	0x0082
	.zero		2


//--------------------- .nv.info                  --------------------------
	.section	.nv.info,"",@"SHT_CUDA_INFO"
	.align	4


	//----- nvinfo : EIATTR_REGCOUNT
	.align		4
        /*0000*/ 	.byte	0x04, 0x2f
        /*0002*/ 	.short	(.L_1 - .L_0)
	.align		4
.L_0:
        /*0004*/ 	.word	index@(k_clamp_pars_4_f)
        /*0008*/ 	.word	0x00000012


	//----- nvinfo : EIATTR_FRAME_SIZE
	.align		4
.L_1:
        /*000c*/ 	.byte	0x04, 0x11
        /*000e*/ 	.short	(.L_3 - .L_2)
	.align		4
.L_2:
        /*0010*/ 	.word	index@(k_clamp_pars_4_f)
        /*0014*/ 	.word	0x00000000


	//----- nvinfo : EIATTR_MIN_STACK_SIZE
	.align		4
.L_3:
        /*0018*/ 	.byte	0x04, 0x12
        /*001a*/ 	.short	(.L_5 - .L_4)
	.align		4
.L_4:
        /*001c*/ 	.word	index@(k_clamp_pars_4_f)
        /*0020*/ 	.word	0x00000000
.L_5:


//--------------------- .nv.compat                --------------------------
	.section	.nv.compat,"",@"SHT_CUDA_COMPAT_INFO"
	.align	4
        /*0000*/ 	.byte	0x02, 0x09, 0x00, 0x00, 0x02, 0x02, 0x01, 0x00, 0x02, 0x05, 0x05, 0x00, 0x03, 0x07, 0x01, 0x01
        /*0010*/ 	.byte	0x02, 0x03, 0x00, 0x00, 0x02, 0x06, 0x01, 0x00, 0x04, 0x0b, 0x08, 0x00, 0x09, 0x00, 0x00, 0x00
        /*0020*/ 	.byte	0x00, 0x00, 0x00, 0x00


//--------------------- .nv.info.k_clamp_pars_4_f --------------------------
	.section	.nv.info.k_clamp_pars_4_f,"",@"SHT_CUDA_INFO"
	.sectionflags	@""
	.align	4


	//----- nvinfo : EIATTR_CUDA_API_VERSION
	.align		4
        /*0000*/ 	.byte	0x04, 0x37
        /*0002*/ 	.short	(.L_7 - .L_6)
.L_6:
        /*0004*/ 	.word	0x00000082


	//----- nvinfo : EIATTR_KPARAM_INFO
	.align		4
.L_7:
        /*0008*/ 	.byte	0x04, 0x17
        /*000a*/ 	.short	(.L_9 - .L_8)
.L_8:
        /*000c*/ 	.word	0x00000000
        /*0010*/ 	.short	0x0004
        /*0012*/ 	.short	0x0020
        /*0014*/ 	.byte	0x00, 0xf0, 0x11, 0x00


	//----- nvinfo : EIATTR_KPARAM_INFO
	.align		4
.L_9:
        /*0018*/ 	.byte	0x04, 0x17
        /*001a*/ 	.short	(.L_11 - .L_10)
.L_10:
        /*001c*/ 	.word	0x00000000
        /*0020*/ 	.short	0x0003
        /*0022*/ 	.short	0x0018
        /*0024*/ 	.byte	0x00, 0xf5, 0x21, 0x00


	//----- nvinfo : EIATTR_KPARAM_INFO
	.align		4
.L_11:
        /*0028*/ 	.byte	0x04, 0x17
        /*002a*/ 	.short	(.L_13 - .L_12)
.L_12:
        /*002c*/ 	.word	0x00000000
        /*0030*/ 	.short	0x0002
        /*0032*/ 	.short	0x0010
        /*0034*/ 	.byte	0x00, 0xf5, 0x21, 0x00


	//----- nvinfo : EIATTR_KPARAM_INFO
	.align		4
.L_13:
        /*0038*/ 	.byte	0x04, 0x17
        /*003a*/ 	.short	(.L_15 - .L_14)
.L_14:
        /*003c*/ 	.word	0x00000000
        /*0040*/ 	.short	0x0001
        /*0042*/ 	.short	0x0008
        /*0044*/ 	.byte	0x00, 0xf5, 0x21, 0x00


	//----- nvinfo : EIATTR_KPARAM_INFO
	.align		4
.L_15:
        /*0048*/ 	.byte	0x04, 0x17
        /*004a*/ 	.short	(.L_17 - .L_16)
.L_16:
        /*004c*/ 	.word	0x00000000
        /*0050*/ 	.short	0x0000
        /*0052*/ 	.short	0x0000
        /*0054*/ 	.byte	0x00, 0xf5, 0x21, 0x00


	//----- nvinfo : EIATTR_SPARSE_MMA_MASK
	.align		4
.L_17:
        /*0058*/ 	.byte	0x03, 0x50
        /*005a*/ 	.short	0x0000


	//----- nvinfo : EIATTR_MAXREG_COUNT
	.align		4
        /*005c*/ 	.byte	0x03, 0x1b
        /*005e*/ 	.short	0x00ff


	//----- nvinfo : EIATTR_MERCURY_ISA_VERSION
	.align		4
        /*0060*/ 	.byte	0x03, 0x5f
        /*0062*/ 	.short	0x0101


	//----- nvinfo : EIATTR_VRC_CTA_INIT_COUNT
	.align		4
        /*0064*/ 	.byte	0x02, 0x4a
	.zero		1
	.zero		1


	//----- nvinfo : EIATTR_EXIT_INSTR_OFFSETS
	.align		4
        /*0068*/ 	.byte	0x04, 0x1c
        /*006a*/ 	.short	(.L_19 - .L_18)


	//   ....[0]....
.L_18:
        /*006c*/ 	.word	0x00000070


	//   ....[1]....
        /*0070*/ 	.word	0x000000e0


	//   ....[2]....
        /*0074*/ 	.word	0x00000460


	//   ....[3]....
        /*0078*/ 	.word	0x00000480


	//   ....[4]....
        /*007c*/ 	.word	0x000004a0


	//----- nvinfo : EIATTR_CRS_STACK_SIZE
	.align		4
.L_19:
        /*0080*/ 	.byte	0x04, 0x1e
        /*0082*/ 	.short	(.L_21 - .L_20)
.L_20:
        /*0084*/ 	.word	0x00000000


	//----- nvinfo : EIATTR_CBANK_PARAM_SIZE
	.align		4
.L_21:
        /*0088*/ 	.byte	0x03, 0x19
        /*008a*/ 	.short	0x0024


	//----- nvinfo : EIATTR_PARAM_CBANK
	.align		4
        /*008c*/ 	.byte	0x04, 0x0a
        /*008e*/ 	.short	(.L_23 - .L_22)
	.align		4
.L_22:
        /*0090*/ 	.word	index@(.nv.constant0.k_clamp_pars_4_f)
        /*0094*/ 	.short	0x0380
        /*0096*/ 	.short	0x0024


	//----- nvinfo : EIATTR_SW_WAR
	.align		4
.L_23:
        /*0098*/ 	.byte	0x04, 0x36
        /*009a*/ 	.short	(.L_25 - .L_24)
.L_24:
        /*009c*/ 	.word	0x00000008
.L_25:


//--------------------- .nv.callgraph             --------------------------
	.section	.nv.callgraph,"",@"SHT_CUDA_CALLGRAPH"
	.align	4
	.sectionentsize	8
	.align		4
        /*0000*/ 	.word	0x00000000
	.align		4
        /*0004*/ 	.word	0xffffffff
	.align		4
        /*0008*/ 	.word	0x00000000
	.align		4
        /*000c*/ 	.word	0xfffffffe
	.align		4
        /*0010*/ 	.word	0x00000000
	.align		4
        /*0014*/ 	.word	0xfffffffd
	.align		4
        /*0018*/ 	.word	0x00000000
	.align		4
        /*001c*/ 	.word	0xfffffffc


//--------------------- .text.k_clamp_pars_4_f    --------------------------
	.section	.text.k_clamp_pars_4_f,"ax",@progbits
	.align	128
        .global         k_clamp_pars_4_f
        .type           k_clamp_pars_4_f,@function
        .size           k_clamp_pars_4_f,(.L_x_10 - k_clamp_pars_4_f)
        .other          k_clamp_pars_4_f,@"STO_CUDA_ENTRY STV_DEFAULT"
k_clamp_pars_4_f:
.text.k_clamp_pars_4_f:
[----:B------:R-:W-:Y:S01]  /*0000*/  LDC R1, c[0x0][0x37c] ;  /* 0x0000df00ff017b82 */ /* 0x000fe20000000800 */
[----:B------:R-:W0:Y:S07]  /*0010*/  S2R R9, SR_CTAID.X ;  /* 0x0000000000097919 */ /* 0x000e2e0000002500 */
[----:B------:R-:W1:Y:S01]  /*0020*/  LDC R0, c[0x0][0x3a0] ;  /* 0x0000e800ff007b82 */ /* 0x000e620000000800 */
[----:B------:R-:W0:Y:S01]  /*0030*/  LDCU UR4, c[0x0][0x360] ;  /* 0x00006c00ff0477ac */ /* 0x000e220008000800 */
[----:B------:R-:W0:Y:S02]  /*0040*/  S2R R2, SR_TID.X ;  /* 0x0000000000027919 */ /* 0x000e240000002100 */
[----:B0-----:R-:W-:-:S05]  /*0050*/  IMAD R9, R9, UR4, R2 ;  /* 0x0000000409097c24 */ /* 0x001fca000f8e0202 */
[----:B-1----:R-:W-:-:S13]  /*0060*/  ISETP.GE.AND P0, PT, R9, R0, PT ;  /* 0x000000000900720c */ /* 0x002fda0003f06270 */
[----:B------:R-:W-:Y:S05]  /*0070*/  @P0 EXIT ;  /* 0x000000000000094d */ /* 0x000fea0003800000 */
[----:B------:R-:W0:Y:S01]  /*0080*/  LDCU.64 UR6, c[0x0][0x390] ;  /* 0x00007200ff0677ac */ /* 0x000e220008000a00 */
[----:B------:R-:W1:Y:S01]  /*0090*/  LDCU.64 UR4, c[0x0][0x358] ;  /* 0x00006b00ff0477ac */ /* 0x000e620008000a00 */
[----:B0-----:R-:W-:-:S04]  /*00a0*/  IADD3 R2, P0, PT, R9, UR6, RZ ;  /* 0x0000000609027c10 */ /* 0x001fc8000ff1e0ff */
[----:B------:R-:W-:-:S05]  /*00b0*/  LEA.HI.X.SX32 R3, R9, UR7, 0x1, P0 ;  /* 0x0000000709037c11 */ /* 0x000fca00080f0eff */
[----:B-1----:R-:W2:Y:S02]  /*00c0*/  LDG.E.U8 R2, desc[UR4][R2.64] ;  /* 0x0000000402027981 */ /* 0x002ea4000c1e1100 */
[----:B--2---:R-:W-:-:S13]  /*00d0*/  ISETP.NE.AND P0, PT, R2, RZ, PT ;  /* 0x000000ff0200720c */ /* 0x004fda0003f05270 */
[----:B------:R-:W-:Y:S05]  /*00e0*/  @!P0 EXIT ;  /* 0x000000000000894d */ /* 0x000fea0003800000 */
[----:B------:R-:W0:Y:S08]  /*00f0*/  LDC.64 R2, c[0x0][0x398] ;  /* 0x0000e600ff027b82 */ /* 0x000e300000000a00 */
[----:B------:R-:W1:Y:S08]  /*0100*/  LDC.64 R4, c[0x0][0x388] ;  /* 0x0000e200ff047b82 */ /* 0x000e700000000a00 */
[----:B------:R-:W2:Y:S01]  /*0110*/  LDC.64 R6, c[0x0][0x380] ;  /* 0x0000e000ff067b82 */ /* 0x000ea20000000a00 */
[----:B0-----:R-:W-:-:S05]  /*0120*/  IMAD.WIDE R2, R9, 0x4, R2 ;  /* 0x0000000409027825 */ /* 0x001fca00078e0202 */
[----:B------:R-:W3:Y:S01]  /*0130*/  LDG.E R12, desc[UR4][R2.64] ;  /* 0x00000004020c7981 */ /* 0x000ee2000c1e1900 */
[----:B-1----:R-:W-:-:S05]  /*0140*/  IMAD.WIDE R4, R9, 0x4, R4 ;  /* 0x0000000409047825 */ /* 0x002fca00078e0204 */
[----:B------:R-:W3:Y:S01]  /*0150*/  LDG.E R13, desc[UR4][R4.64] ;  /* 0x00000004040d7981 */ /* 0x000ee2000c1e1900 */
[----:B--2---:R-:W-:-:S05]  /*0160*/  IMAD.WIDE R6, R9, 0x4, R6 ;  /* 0x0000000409067825 */ /* 0x004fca00078e0206 */
[----:B------:R0:W5:Y:S01]  /*0170*/  LDG.E R15, desc[UR4][R6.64] ;  /* 0x00000004060f7981 */ /* 0x000162000c1e1900 */
[----:B------:R-:W-:Y:S01]  /*0180*/  BSSY.RECONVERGENT B0, `(.L_x_0) ;  /* 0x0000008000007945 */ /* 0x000fe20003800200 */
[----:B------:R-:W-:-:S04]  /*0190*/  IMAD.WIDE R8, R0, 0x4, R2 ;  /* 0x0000000400087825 */ /* 0x000fc800078e0202 */
[----:B------:R-:W-:Y:S01]  /*01a0*/  IMAD.WIDE R10, R0, 0x4, R4 ;  /* 0x00000004000a7825 */ /* 0x000fe200078e0204 */
[----:B---3--:R-:W-:-:S13]  /*01b0*/  FSETP.GT.AND P0, PT, R12, R13, PT ;  /* 0x0000000d0c00720b */ /* 0x008fda0003f04000 */
[----:B------:R0:W-:Y:S01]  /*01c0*/  @P0 STG.E desc[UR4][R2.64], R13 ;  /* 0x0000000d02000986 */ /* 0x0001e2000c101904 */
[----:B------:R-:W-:Y:S05]  /*01d0*/  @P0 BRA `(.L_x_1) ;  /* 0x0000000000080947 */ /* 0x000fea0003800000 */
[----:B-----5:R-:W-:-:S13]  /*01e0*/  FSETP.GEU.AND P0, PT, R12, R15, PT ;  /* 0x0000000f0c00720b */ /* 0x020fda0003f0e000 */
[----:B------:R1:W-:Y:S02]  /*01f0*/  @!P0 STG.E desc[UR4][R2.64], R15 ;  /* 0x0000000f02008986 */ /* 0x0003e4000c101904 */
.L_x_1:
[----:B------:R-:W-:Y:S05]  /*0200*/  BSYNC.RECONVERGENT B0 ;  /* 0x0000000000007941 */ /* 0x000fea0003800200 */
.L_x_0:
[----:B01----:R-:W2:Y:S04]  /*0210*/  LDG.E R2, desc[UR4][R8.64] ;  /* 0x0000000408027981 */ /* 0x003ea8000c1e1900 */
[----:B------:R-:W2:Y:S01]  /*0220*/  LDG.E R3, desc[UR4][R10.64] ;  /* 0x000000040a037981 */ /* 0x000ea2000c1e1900 */
[----:B------:R-:W-:Y:S01]  /*0230*/  BSSY.RECONVERGENT B0, `(.L_x_2) ;  /* 0x000000a000007945 */ /* 0x000fe20003800200 */
[----:B------:R-:W-:Y:S01]  /*0240*/  IMAD.WIDE R6, R0, 0x4, R6 ;  /* 0x0000000400067825 */ /* 0x000fe200078e0206 */
[----:B--2---:R-:W-:-:S13]  /*0250*/  FSETP.GT.AND P0, PT, R2, R3, PT ;  /* 0x000000030200720b */ /* 0x004fda0003f04000 */
[----:B------:R-:W-:Y:S05]  /*0260*/  @P0 BRA `(.L_x_3) ;  /* 0x0000000000140947 */ /* 0x000fea0003800000 */
[----:B------:R-:W2:Y:S02]  /*0270*/  LDG.E R3, desc[UR4][R6.64] ;  /* 0x0000000406037981 */ /* 0x000ea4000c1e1900 */
[----:B--2---:R-:W-:-:S13]  /*0280*/  FSETP.GEU.AND P0, PT, R2, R3, PT ;  /* 0x000000030200720b */ /* 0x004fda0003f0e000 */
[----:B------:R-:W-:Y:S05]  /*0290*/  @P0 BRA `(.L_x_4) ;  /* 0x00000000000c0947 */ /* 0x000fea0003800000 */
[----:B------:R1:W-:Y:S01]  /*02a0*/  STG.E desc[UR4][R8.64], R3 ;  /* 0x0000000308007986 */ /* 0x0003e2000c101904 */
[----:B------:R-:W-:Y:S05]  /*02b0*/  BRA `(.L_x_4) ;  /* 0x0000000000047947 */ /* 0x000fea0003800000 */
.L_x_3:
[----:B------:R0:W-:Y:S02]  /*02c0*/  STG.E desc[UR4][R8.64], R3 ;  /* 0x0000000308007986 */ /* 0x0001e4000c101904 */
.L_x_4:
[----:B------:R-:W-:Y:S05]  /*02d0*/  BSYNC.RECONVERGENT B0 ;  /* 0x0000000000007941 */ /* 0x000fea0003800200 */
.L_x_2:
[----:B01----:R-:W-:-:S04]  /*02e0*/  IMAD.WIDE R8, R0, 0x4, R8 ;  /* 0x0000000400087825 */ /* 0x003fc800078e0208 */
[C---:B------:R-:W-:Y:S01]  /*02f0*/  IMAD.WIDE R10, R0.reuse, 0x4, R10 ;  /* 0x00000004000a7825 */ /* 0x040fe200078e020a */
[----:B------:R-:W2:Y:S04]  /*0300*/  LDG.E R2, desc[UR4][R8.64] ;  /* 0x0000000408027981 */ /* 0x000ea8000c1e1900 */
        /* <DEDUP_REMOVED lines=10> */
.L_x_6:
[----:B------:R1:W-:Y:S02]  /*03b0*/  STG.E desc[UR4][R8.64], R3 ;  /* 0x0000000308007986 */ /* 0x0003e4000c101904 */
.L_x_7:
[----:B------:R-:W-:Y:S05]  /*03c0*/  BSYNC.RECONVERGENT B0 ;  /* 0x0000000000007941 */ /* 0x000fea0003800200 */
.L_x_5:
[----:B------:R-:W-:-:S04]  /*03d0*/  IMAD.WIDE R10, R0, 0x4, R10 ;  /* 0x00000004000a7825 */ /* 0x000fc800078e020a */
[C---:B01----:R-:W-:Y:S02]  /*03e0*/  IMAD.WIDE R8, R0.reuse, 0x4, R8 ;  /* 0x0000000400087825 */ /* 0x043fe400078e0208 */
[----:B------:R-:W2:Y:S04]  /*03f0*/  LDG.E R11, desc[UR4][R10.64] ;  /* 0x000000040a0b7981 */ /* 0x000ea8000c1e1900 */
[----:B------:R-:W2:Y:S01]  /*0400*/  LDG.E R2, desc[UR4][R8.64] ;  /* 0x0000000408027981 */ /* 0x000ea2000c1e1900 */
[----:B------:R-:W-:Y:S01]  /*0410*/  IMAD.WIDE R6, R0, 0x4, R6 ;  /* 0x0000000400067825 */ /* 0x000fe200078e0206 */
[----:B--2---:R-:W-:-:S13]  /*0420*/  FSETP.GT.AND P0, PT, R2, R11, PT ;  /* 0x0000000b0200720b */ /* 0x004fda0003f04000 */
[----:B------:R-:W-:Y:S05]  /*0430*/  @P0 BRA `(.L_x_8) ;  /* 0x0000000000140947 */ /* 0x000fea0003800000 */
[----:B------:R-:W2:Y:S02]  /*0440*/  LDG.E R7, desc[UR4][R6.64] ;  /* 0x0000000406077981 */ /* 0x000ea4000c1e1900 */
[----:B--2---:R-:W-:-:S13]  /*0450*/  FSETP.GEU.AND P0, PT, R2, R7, PT ;  /* 0x000000070200720b */ /* 0x004fda0003f0e000 */
[----:B------:R-:W-:Y:S05]  /*0460*/  @P0 EXIT ;  /* 0x000000000000094d */ /* 0x000fea0003800000 */
[----:B------:R-:W-:Y:S01]  /*0470*/  STG.E desc[UR4][R8.64], R7 ;  /* 0x0000000708007986 */ /* 0x000fe2000c101904 */
[----:B------:R-:W-:Y:S05]  /*0480*/  EXIT ;  /* 0x000000000000794d */ /* 0x000fea0003800000 */
.L_x_8:
[----:B------:R-:W-:Y:S01]  /*0490*/  STG.E desc[UR4][R8.64], R11 ;  /* 0x0000000b08007986 */ /* 0x000fe2000c101904 */
[----:B------:R-:W-:Y:S05]  /*04a0*/  EXIT ;  /* 0x000000000000794d */ /* 0x000fea0003800000 */
.L_x_9:
[----:B------:R-:W-:-:S00]  /*04b0*/  BRA `(.L_x_9) ;  /* 0xfffffffc00fc7947 */ /* 0x000fc0000383ffff */
[----:B------:R-:W-:-:S00]  /*04c0*/  NOP ;  /* 0x0000000000007918 */ /* 0x000fc00000000000 */
        /* <DEDUP_REMOVED lines=11> */
.L_x_10:


//--------------------- .nv.shared.reserved.0     --------------------------
	.section	.nv.shared.reserved.0,"aw",@nobits
	.weak		__nv_reservedSMEM_offset_0_alias
	.size		__nv_reservedSMEM_offset_0_alias, 0, 64
	.other		__nv_reservedSMEM_offset_0_alias,@"STO_CUDA_RESERVED_SHARED STV_DEFAULT"
__nv_reservedSMEM_offset_0_alias:
	.zero		0
	.zero		64


//--------------------- .nv.constant0.k_clamp_pars_4_f --------------------------
	.section	.nv.constant0.k_clamp_pars_4_f,"a",@progbits
	.sectionflags	@""
	.align	4
.nv.constant0.k_clamp_pars_4_f:
	.zero		932


//--------------------- SYMBOLS --------------------------

	.type		.nv.reservedSmem.offset0,@object
	.size		.nv.reservedSmem.offset0,0x4
